//
// Generated by NVIDIA NVVM Compiler
//
// Compiler Build ID: CL-36424714
// Cuda compilation tools, release 13.0, V13.0.88
// Based on NVVM 20.0.0
//

.version 9.0
.target sm_100
.address_size 64

	// .globl	_Z8calcStepPKbPbii

.visible .entry _Z8calcStepPKbPbii(
	.param .u64 .ptr .align 1 _Z8calcStepPKbPbii_param_0,
	.param .u64 .ptr .align 1 _Z8calcStepPKbPbii_param_1,
	.param .u32 _Z8calcStepPKbPbii_param_2,
	.param .u32 _Z8calcStepPKbPbii_param_3
)
{
	.reg .pred 	%p<10>;
	.reg .b16 	%rs<3>;
	.reg .b32 	%r<56>;
	.reg .b64 	%rd<24>;

	ld.param.u64 	%rd11, [_Z8calcStepPKbPbii_param_0];
	ld.param.u64 	%rd12, [_Z8calcStepPKbPbii_param_1];
	ld.param.u32 	%r5, [_Z8calcStepPKbPbii_param_2];
	ld.param.u32 	%r6, [_Z8calcStepPKbPbii_param_3];
	mul.lo.s32 	%r1, %r6, %r5;
	setp.lt.s32 	%p3, %r1, 1;
	@%p3 bra 	$L__BB0_7;
	mov.u32 	%r8, %ntid.x;
	mov.u32 	%r9, %tid.x;
	mov.u32 	%r10, %ctaid.x;
	mad.lo.s32 	%r11, %r10, %r8, %r9;
	cvta.to.global.u64 	%rd13, %rd11;
	cvta.to.global.u64 	%rd14, %rd12;
	div.s32 	%r12, %r11, %r6;
	mul.lo.s32 	%r13, %r12, %r6;
	sub.s32 	%r14, %r11, %r13;
	add.s32 	%r15, %r12, %r5;
	add.s32 	%r16, %r15, -1;
	rem.s32 	%r17, %r16, %r5;
	add.s32 	%r18, %r14, %r6;
	add.s32 	%r19, %r18, -1;
	rem.s32 	%r20, %r19, %r6;
	mul.lo.s32 	%r21, %r20, %r5;
	add.s32 	%r22, %r21, %r17;
	cvt.s64.s32 	%rd15, %r22;
	add.s64 	%rd1, %rd13, %rd15;
	rem.s32 	%r23, %r15, %r5;
	add.s32 	%r24, %r21, %r23;
	cvt.s64.s32 	%rd16, %r24;
	add.s64 	%rd2, %rd13, %rd16;
	add.s32 	%r25, %r15, 1;
	rem.s32 	%r26, %r25, %r5;
	add.s32 	%r27, %r21, %r26;
	cvt.s64.s32 	%rd17, %r27;
	add.s64 	%rd3, %rd13, %rd17;
	rem.s32 	%r28, %r18, %r6;
	mul.lo.s32 	%r29, %r28, %r5;
	add.s32 	%r30, %r29, %r17;
	cvt.s64.s32 	%rd18, %r30;
	add.s64 	%rd4, %rd13, %rd18;
	add.s32 	%r31, %r29, %r26;
	cvt.s64.s32 	%rd19, %r31;
	add.s64 	%rd5, %rd13, %rd19;
	add.s32 	%r32, %r18, 1;
	rem.s32 	%r33, %r32, %r6;
	mul.lo.s32 	%r34, %r33, %r5;
	add.s32 	%r35, %r34, %r17;
	cvt.s64.s32 	%rd20, %r35;
	add.s64 	%rd6, %rd13, %rd20;
	add.s32 	%r36, %r34, %r23;
	cvt.s64.s32 	%rd21, %r36;
	add.s64 	%rd7, %rd13, %rd21;
	add.s32 	%r37, %r34, %r26;
	cvt.s64.s32 	%rd22, %r37;
	add.s64 	%rd8, %rd13, %rd22;
	add.s32 	%r38, %r29, %r23;
	cvt.s64.s32 	%rd23, %r38;
	add.s64 	%rd9, %rd14, %rd23;
	mov.u32 	%r39, %nctaid.x;
	mul.lo.s32 	%r2, %r8, %r39;
	add.s64 	%rd10, %rd13, %rd23;
	mov.b32 	%r55, 0;
$L__BB0_2:
	ld.global.s8 	%r41, [%rd1];
	ld.global.s8 	%r42, [%rd2];
	add.s32 	%r43, %r42, %r41;
	ld.global.s8 	%r44, [%rd3];
	add.s32 	%r45, %r43, %r44;
	ld.global.s8 	%r46, [%rd4];
	add.s32 	%r47, %r45, %r46;
	ld.global.s8 	%r48, [%rd5];
	add.s32 	%r49, %r47, %r48;
	ld.global.s8 	%r50, [%rd6];
	add.s32 	%r51, %r49, %r50;
	ld.global.s8 	%r52, [%rd7];
	add.s32 	%r53, %r51, %r52;
	ld.global.s8 	%r54, [%rd8];
	add.s32 	%r40, %r53, %r54;
	mov.pred 	%p9, -1;
	setp.eq.s32 	%p5, %r40, 3;
	@%p5 bra 	$L__BB0_6;
	setp.ne.s32 	%p6, %r40, 2;
	@%p6 bra 	$L__BB0_5;
	ld.global.u8 	%rs1, [%rd10];
	setp.ne.s16 	%p9, %rs1, 0;
	bra.uni 	$L__BB0_6;
$L__BB0_5:
	mov.pred 	%p9, 0;
$L__BB0_6:
	selp.u16 	%rs2, 1, 0, %p9;
	st.global.u8 	[%rd9], %rs2;
	add.s32 	%r55, %r55, %r2;
	setp.lt.s32 	%p8, %r55, %r1;
	@%p8 bra 	$L__BB0_2;
$L__BB0_7:
	ret;

}


// ===== COMPILED SASS (sm_100) =====

	.target	sm_100

	.elftype	@"ET_EXEC"


//--------------------- .note.nv.tkinfo           --------------------------
	.section	.note.nv.tkinfo,"",@"SHT_NOTE"
	.sectionflags	@"SHF_NOTE_NV_TKINFO"
	.tkinfo
        /*0018*/ 	.word	0x00000002
        /*0030*/ 	.string	""
        /*0030*/ 	.string	"ptxas"
        /*0030*/ 	.string	"Cuda compilation tools, release 13.0, V13.0.88"
        /*0030*/ 	.string	"Build cuda_13.0.r13.0/compiler.36424714_0"
        /*0030*/ 	.string	"-arch sm_100 -m 64 "



//--------------------- .note.nv.cuinfo           --------------------------
	.section	.note.nv.cuinfo,"",@"SHT_NOTE"
	.sectionflags	@"SHF_NOTE_NV_CUINFO"
        /*0018*/ 	.short	0x0002
        /*001a*/ 	.short	0x0064
        /*001c*/ 	.short	0x0082
	.zero		2


//--------------------- .nv.info                  --------------------------
	.section	.nv.info,"",@"SHT_CUDA_INFO"
	.align	4


	//----- nvinfo : EIATTR_REGCOUNT
	.align		4
        /*0000*/ 	.byte	0x04, 0x2f
        /*0002*/ 	.short	(.L_1 - .L_0)
	.align		4
.L_0:
        /*0004*/ 	.word	index@(_Z8calcStepPKbPbii)
        /*0008*/ 	.word	0x0000001c


	//----- nvinfo : EIATTR_FRAME_SIZE
	.align		4
.L_1:
        /*000c*/ 	.byte	0x04, 0x11
        /*000e*/ 	.short	(.L_3 - .L_2)
	.align		4
.L_2:
        /*0010*/ 	.word	index@(_Z8calcStepPKbPbii)
        /*0014*/ 	.word	0x00000000


	//----- nvinfo : EIATTR_MIN_STACK_SIZE
	.align		4
.L_3:
        /*0018*/ 	.byte	0x04, 0x12
        /*001a*/ 	.short	(.L_5 - .L_4)
	.align		4
.L_4:
        /*001c*/ 	.word	index@(_Z8calcStepPKbPbii)
        /*0020*/ 	.word	0x00000000
.L_5:


//--------------------- .nv.compat                --------------------------
	.section	.nv.compat,"",@"SHT_CUDA_COMPAT_INFO"
	.align	4
        /*0000*/ 	.byte	0x02, 0x09, 0x00, 0x00, 0x02, 0x02, 0x01, 0x00, 0x02, 0x05, 0x05, 0x00, 0x03, 0x07, 0x01, 0x01
        /*0010*/ 	.byte	0x02, 0x03, 0x00, 0x00, 0x02, 0x06, 0x01, 0x00, 0x04, 0x0b, 0x08, 0x00, 0x09, 0x00, 0x00, 0x00
        /*0020*/ 	.byte	0x00, 0x00, 0x00, 0x00


//--------------------- .nv.info._Z8calcStepPKbPbii --------------------------
	.section	.nv.info._Z8calcStepPKbPbii,"",@"SHT_CUDA_INFO"
	.sectionflags	@""
	.align	4


	//----- nvinfo : EIATTR_CUDA_API_VERSION
	.align		4
        /*0000*/ 	.byte	0x04, 0x37
        /*0002*/ 	.short	(.L_7 - .L_6)
.L_6:
        /*0004*/ 	.word	0x00000082


	//----- nvinfo : EIATTR_KPARAM_INFO
	.align		4
.L_7:
        /*0008*/ 	.byte	0x04, 0x17
        /*000a*/ 	.short	(.L_9 - .L_8)
.L_8:
        /*000c*/ 	.word	0x00000000
        /*0010*/ 	.short	0x0003
        /*0012*/ 	.short	0x0014
        /*0014*/ 	.byte	0x00, 0xf0, 0x11, 0x00


	//----- nvinfo : EIATTR_KPARAM_INFO
	.align		4
.L_9:
        /*0018*/ 	.byte	0x04, 0x17
        /*001a*/ 	.short	(.L_11 - .L_10)
.L_10:
        /*001c*/ 	.word	0x00000000
        /*0020*/ 	.short	0x0002
        /*0022*/ 	.short	0x0010
        /*0024*/ 	.byte	0x00, 0xf0, 0x11, 0x00


	//----- nvinfo : EIATTR_KPARAM_INFO
	.align		4
.L_11:
        /*0028*/ 	.byte	0x04, 0x17
        /*002a*/ 	.short	(.L_13 - .L_12)
.L_12:
        /*002c*/ 	.word	0x00000000
        /*0030*/ 	.short	0x0001
        /*0032*/ 	.short	0x0008
        /*0034*/ 	.byte	0x00, 0xf5, 0x21, 0x00


	//----- nvinfo : EIATTR_KPARAM_INFO
	.align		4
.L_13:
        /*0038*/ 	.byte	0x04, 0x17
        /*003a*/ 	.short	(.L_15 - .L_14)
.L_14:
        /*003c*/ 	.word	0x00000000
        /*0040*/ 	.short	0x0000
        /*0042*/ 	.short	0x0000
        /*0044*/ 	.byte	0x00, 0xf5, 0x21, 0x00


	//----- nvinfo : EIATTR_SPARSE_MMA_MASK
	.align		4
.L_15:
        /*0048*/ 	.byte	0x03, 0x50
        /*004a*/ 	.short	0x0000


	//----- nvinfo : EIATTR_MAXREG_COUNT
	.align		4
        /*004c*/ 	.byte	0x03, 0x1b
        /*004e*/ 	.short	0x00ff


	//----- nvinfo : EIATTR_MERCURY_ISA_VERSION
	.align		4
        /*0050*/ 	.byte	0x03, 0x5f
        /*0052*/ 	.short	0x0101


	//----- nvinfo : EIATTR_VRC_CTA_INIT_COUNT
	.align		4
        /*0054*/ 	.byte	0x02, 0x4a
	.zero		1
	.zero		1


	//----- nvinfo : EIATTR_EXIT_INSTR_OFFSETS
	.align		4
        /*0058*/ 	.byte	0x04, 0x1c
        /*005a*/ 	.short	(.L_17 - .L_16)


	//   ....[0]....
.L_16:
        /*005c*/ 	.word	0x00000040


	//   ....[1]....
        /*0060*/ 	.word	0x00000bb0


	//----- nvinfo : EIATTR_CRS_STACK_SIZE
	.align		4
.L_17:
        /*0064*/ 	.byte	0x04, 0x1e
        /*0066*/ 	.short	(.L_19 - .L_18)
.L_18:
        /*0068*/ 	.word	0x00000000


	//----- nvinfo : EIATTR_CBANK_PARAM_SIZE
	.align		4
.L_19:
        /*006c*/ 	.byte	0x03, 0x19
        /*006e*/ 	.short	0x0018


	//----- nvinfo : EIATTR_PARAM_CBANK
	.align		4
        /*0070*/ 	.byte	0x04, 0x0a
        /*0072*/ 	.short	(.L_21 - .L_20)
	.align		4
.L_20:
        /*0074*/ 	.word	index@(.nv.constant0._Z8calcStepPKbPbii)
        /*0078*/ 	.short	0x0380
        /*007a*/ 	.short	0x0018


	//----- nvinfo : EIATTR_SW_WAR
	.align		4
.L_21:
        /*007c*/ 	.byte	0x04, 0x36
        /*007e*/ 	.short	(.L_23 - .L_22)
.L_22:
        /*0080*/ 	.word	0x00000008
.L_23:


//--------------------- .nv.callgraph             --------------------------
	.section	.nv.callgraph,"",@"SHT_CUDA_CALLGRAPH"
	.align	4
	.sectionentsize	8
	.align		4
        /*0000*/ 	.word	0x00000000
	.align		4
        /*0004*/ 	.word	0xffffffff
	.align		4
        /*0008*/ 	.word	0x00000000
	.align		4
        /*000c*/ 	.word	0xfffffffe
	.align		4
        /*0010*/ 	.word	0x00000000
	.align		4
        /*0014*/ 	.word	0xfffffffd
	.align		4
        /*0018*/ 	.word	0x00000000
	.align		4
        /*001c*/ 	.word	0xfffffffc


//--------------------- .text._Z8calcStepPKbPbii  --------------------------
	.section	.text._Z8calcStepPKbPbii,"ax",@progbits
	.align	128
        .global         _Z8calcStepPKbPbii
        .type           _Z8calcStepPKbPbii,@function
        .size           _Z8calcStepPKbPbii,(.L_x_5 - _Z8calcStepPKbPbii)
        .other          _Z8calcStepPKbPbii,@"STO_CUDA_ENTRY STV_DEFAULT"
_Z8calcStepPKbPbii:
.text._Z8calcStepPKbPbii:
[----:B------:R-:W-:Y:S08]  /*0000*/  LDC R1, c[0x0][0x37c] ;  /* 0x0000df00ff017b82 */ /* 0x000ff00000000800 */
[----:B------:R-:W0:Y:S02]  /*0010*/  LDC.64 R4, c[0x0][0x390] ;  /* 0x0000e400ff047b82 */ /* 0x000e240000000a00 */
[----:B0-----:R-:W-:-:S05]  /*0020*/  IMAD R22, R5, R4, RZ ;  /* 0x0000000405167224 */ /* 0x001fca00078e02ff */
[----:B------:R-:W-:-:S13]  /*0030*/  ISETP.GE.AND P0, PT, R22, 0x1, PT ;  /* 0x000000011600780c */ /* 0x000fda0003f06270 */
[----:B------:R-:W-:Y:S05]  /*0040*/  @!P0 EXIT ;  /* 0x000000000000894d */ /* 0x000fea0003800000 */
[----:B------:R-:W-:Y:S01]  /*0050*/  IABS R0, R5 ;  /* 0x0000000500007213 */ /* 0x000fe20000000000 */
[----:B------:R-:W0:Y:S01]  /*0060*/  S2R R8, SR_TID.X ;  /* 0x0000000000087919 */ /* 0x000e220000002100 */
[----:B------:R-:W0:Y:S02]  /*0070*/  LDCU UR5, c[0x0][0x360] ;  /* 0x00006c00ff0577ac */ /* 0x000e240008000800 */
[----:B------:R-:W1:Y:S01]  /*0080*/  I2F.RP R6, R0 ;  /* 0x0000000000067306 */ /* 0x000e620000209400 */
[----:B------:R-:W0:Y:S01]  /*0090*/  S2R R7, SR_CTAID.X ;  /* 0x0000000000077919 */ /* 0x000e220000002500 */
[----:B------:R-:W2:Y:S01]  /*00a0*/  LDCU.64 UR6, c[0x0][0x388] ;  /* 0x00007100ff0677ac */ /* 0x000ea20008000a00 */
[----:B------:R-:W3:Y:S01]  /*00b0*/  LDCU.64 UR8, c[0x0][0x380] ;  /* 0x00007000ff0877ac */ /* 0x000ee20008000a00 */
[----:B------:R-:W4:Y:S04]  /*00c0*/  LDCU UR4, c[0x0][0x370] ;  /* 0x00006e00ff0477ac */ /* 0x000f280008000800 */
[----:B-1----:R-:W1:Y:S02]  /*00d0*/  MUFU.RCP R6, R6 ;  /* 0x0000000600067308 */ /* 0x002e640000001000 */
[----:B-1----:R-:W-:Y:S01]  /*00e0*/  VIADD R2, R6, 0xffffffe ;  /* 0x0ffffffe06027836 */ /* 0x002fe20000000000 */
[----:B------:R-:W-:Y:S01]  /*00f0*/  IABS R6, R4 ;  /* 0x0000000400067213 */ /* 0x000fe20000000000 */
[----:B0-----:R-:W-:Y:S01]  /*0100*/  IMAD R8, R7, UR5, R8 ;  /* 0x0000000507087c24 */ /* 0x001fe2000f8e0208 */
[----:B----4-:R-:W-:-:S03]  /*0110*/  UIMAD UR5, UR5, UR4, URZ ;  /* 0x00000004050572a4 */ /* 0x010fc6000f8e02ff */
[----:B------:R0:W1:Y:S01]  /*0120*/  F2I.FTZ.U32.TRUNC.NTZ R3, R2 ;  /* 0x0000000200037305 */ /* 0x000062000021f000 */
[----:B------:R-:W-:Y:S01]  /*0130*/  UMOV UR4, URZ ;  /* 0x000000ff00047c82 */ /* 0x000fe20008000000 */
[----:B0-----:R-:W-:Y:S02]  /*0140*/  IMAD.MOV.U32 R2, RZ, RZ, RZ ;  /* 0x000000ffff027224 */ /* 0x001fe400078e00ff */
[----:B-1----:R-:W-:-:S04]  /*0150*/  IMAD.MOV R9, RZ, RZ, -R3 ;  /* 0x000000ffff097224 */ /* 0x002fc800078e0a03 */
[----:B------:R-:W-:Y:S01]  /*0160*/  IMAD R7, R9, R0, RZ ;  /* 0x0000000009077224 */ /* 0x000fe200078e02ff */
[----:B------:R-:W-:-:S03]  /*0170*/  IABS R9, R8 ;  /* 0x0000000800097213 */ /* 0x000fc60000000000 */
[----:B------:R-:W-:-:S04]  /*0180*/  IMAD.HI.U32 R3, R3, R7, R2 ;  /* 0x0000000703037227 */ /* 0x000fc800078e0002 */
[----:B------:R-:W-:Y:S02]  /*0190*/  IMAD.MOV.U32 R7, RZ, RZ, R9 ;  /* 0x000000ffff077224 */ /* 0x000fe400078e0009 */
[----:B------:R-:W-:Y:S02]  /*01a0*/  IMAD.MOV.U32 R2, RZ, RZ, R6 ;  /* 0x000000ffff027224 */ /* 0x000fe400078e0006 */
[----:B------:R-:W-:Y:S02]  /*01b0*/  IMAD.HI.U32 R6, R3, R7, RZ ;  /* 0x0000000703067227 */ /* 0x000fe400078e00ff */
[----:B------:R-:W0:Y:S02]  /*01c0*/  I2F.RP R9, R2 ;  /* 0x0000000200097306 */ /* 0x000e240000209400 */
[----:B------:R-:W-:-:S04]  /*01d0*/  IMAD.MOV R10, RZ, RZ, -R6 ;  /* 0x000000ffff0a7224 */ /* 0x000fc800078e0a06 */
[----:B------:R-:W-:-:S05]  /*01e0*/  IMAD R7, R0, R10, R7 ;  /* 0x0000000a00077224 */ /* 0x000fca00078e0207 */
[----:B------:R-:W-:Y:S01]  /*01f0*/  ISETP.GT.U32.AND P1, PT, R0, R7, PT ;  /* 0x000000070000720c */ /* 0x000fe20003f24070 */
[----:B0-----:R-:W0:-:S12]  /*0200*/  MUFU.RCP R9, R9 ;  /* 0x0000000900097308 */ /* 0x001e180000001000 */
[----:B------:R-:W-:Y:S02]  /*0210*/  @!P1 IMAD.IADD R7, R7, 0x1, -R0 ;  /* 0x0000000107079824 */ /* 0x000fe400078e0a00 */
[----:B------:R-:W-:-:S03]  /*0220*/  @!P1 VIADD R6, R6, 0x1 ;  /* 0x0000000106069836 */ /* 0x000fc60000000000 */
[----:B------:R-:W-:Y:S02]  /*0230*/  ISETP.GE.U32.AND P0, PT, R7, R0, PT ;  /* 0x000000000700720c */ /* 0x000fe40003f06070 */
[----:B------:R-:W-:Y:S01]  /*0240*/  LOP3.LUT R7, R8, R5, RZ, 0x3c, !PT ;  /* 0x0000000508077212 */ /* 0x000fe200078e3cff */
[----:B0-----:R-:W-:-:S03]  /*0250*/  VIADD R10, R9, 0xffffffe ;  /* 0x0ffffffe090a7836 */ /* 0x001fc60000000000 */
[----:B------:R-:W-:Y:S01]  /*0260*/  ISETP.GE.AND P2, PT, R7, RZ, PT ;  /* 0x000000ff0700720c */ /* 0x000fe20003f46270 */
[----:B------:R0:W1:Y:S06]  /*0270*/  F2I.FTZ.U32.TRUNC.NTZ R11, R10 ;  /* 0x0000000a000b7305 */ /* 0x00006c000021f000 */
[----:B------:R-:W-:Y:S01]  /*0280*/  @P0 VIADD R6, R6, 0x1 ;  /* 0x0000000106060836 */ /* 0x000fe20000000000 */
[----:B------:R-:W-:Y:S01]  /*0290*/  ISETP.NE.AND P0, PT, R5, RZ, PT ;  /* 0x000000ff0500720c */ /* 0x000fe20003f05270 */
[----:B0-----:R-:W-:Y:S02]  /*02a0*/  IMAD.MOV.U32 R10, RZ, RZ, RZ ;  /* 0x000000ffff0a7224 */ /* 0x001fe400078e00ff */
[----:B------:R-:W-:Y:S01]  /*02b0*/  IMAD.MOV.U32 R7, RZ, RZ, R6 ;  /* 0x000000ffff077224 */ /* 0x000fe200078e0006 */
[----:B------:R-:W-:-:S03]  /*02c0*/  LOP3.LUT R6, RZ, R5, RZ, 0x33, !PT ;  /* 0x00000005ff067212 */ /* 0x000fc600078e33ff */
[----:B------:R-:W-:Y:S02]  /*02d0*/  @!P2 IMAD.MOV R7, RZ, RZ, -R7 ;  /* 0x000000ffff07a224 */ /* 0x000fe400078e0a07 */
[----:B-1----:R-:W-:-:S03]  /*02e0*/  IMAD.MOV R13, RZ, RZ, -R11 ;  /* 0x000000ffff0d7224 */ /* 0x002fc600078e0a0b */
[----:B------:R-:W-:Y:S01]  /*02f0*/  SEL R9, R6, R7, !P0 ;  /* 0x0000000706097207 */ /* 0x000fe20004000000 */
[----:B------:R-:W-:-:S04]  /*0300*/  IMAD R13, R13, R2, RZ ;  /* 0x000000020d0d7224 */ /* 0x000fc800078e02ff */
[----:B------:R-:W-:Y:S02]  /*0310*/  IMAD.IADD R7, R9, 0x1, R4 ;  /* 0x0000000109077824 */ /* 0x000fe400078e0204 */
[----:B------:R-:W-:Y:S01]  /*0320*/  IMAD.HI.U32 R10, R11, R13, R10 ;  /* 0x0000000d0b0a7227 */ /* 0x000fe200078e000a */
[----:B------:R-:W-:Y:S02]  /*0330*/  IADD3 R11, PT, PT, -R9, RZ, RZ ;  /* 0x000000ff090b7210 */ /* 0x000fe40007ffe1ff */
[----:B------:R-:W-:Y:S01]  /*0340*/  IABS R12, R7 ;  /* 0x00000007000c7213 */ /* 0x000fe20000000000 */
[----:B------:R-:W-:Y:S02]  /*0350*/  VIADD R19, R7, 0x1 ;  /* 0x0000000107137836 */ /* 0x000fe40000000000 */
[----:B------:R-:W-:Y:S02]  /*0360*/  IMAD R8, R5, R11, R8 ;  /* 0x0000000b05087224 */ /* 0x000fe400078e0208 */
[----:B------:R-:W-:-:S02]  /*0370*/  IMAD.MOV.U32 R13, RZ, RZ, R12 ;  /* 0x000000ffff0d7224 */ /* 0x000fc400078e000c */
[----:B------:R-:W-:Y:S01]  /*0380*/  IMAD.IADD R5, R8, 0x1, R5 ;  /* 0x0000000108057824 */ /* 0x000fe200078e0205 */
[----:B------:R-:W-:Y:S01]  /*0390*/  IABS R8, R19 ;  /* 0x0000001300087213 */ /* 0x000fe20000000000 */
[----:B------:R-:W-:-:S04]  /*03a0*/  IMAD.HI.U32 R9, R10, R13, RZ ;  /* 0x0000000d0a097227 */ /* 0x000fc800078e00ff */
[----:B------:R-:W-:Y:S02]  /*03b0*/  IMAD.MOV R9, RZ, RZ, -R9 ;  /* 0x000000ffff097224 */ /* 0x000fe400078e0a09 */
[----:B------:R-:W-:Y:S02]  /*03c0*/  VIADD R18, R7, 0xffffffff ;  /* 0xffffffff07127836 */ /* 0x000fe40000000000 */
[C---:B------:R-:W-:Y:S02]  /*03d0*/  IMAD R9, R2.reuse, R9, R13 ;  /* 0x0000000902097224 */ /* 0x040fe400078e020d */
[C---:B------:R-:W-:Y:S01]  /*03e0*/  VIADD R21, R5.reuse, 0xffffffff ;  /* 0xffffffff05157836 */ /* 0x040fe20000000000 */
[----:B------:R-:W-:Y:S01]  /*03f0*/  IABS R17, R18 ;  /* 0x0000001200117213 */ /* 0x000fe20000000000 */
[----:B------:R-:W-:Y:S01]  /*0400*/  IMAD.MOV.U32 R13, RZ, RZ, R8 ;  /* 0x000000ffff0d7224 */ /* 0x000fe200078e0008 */
[----:B------:R-:W-:Y:S01]  /*0410*/  ISETP.GT.U32.AND P1, PT, R2, R9, PT ;  /* 0x000000090200720c */ /* 0x000fe20003f24070 */
[----:B------:R-:W-:Y:S01]  /*0420*/  VIADD R20, R5, 0x1 ;  /* 0x0000000105147836 */ /* 0x000fe20000000000 */
[----:B------:R-:W-:Y:S01]  /*0430*/  IABS R12, R21 ;  /* 0x00000015000c7213 */ /* 0x000fe20000000000 */
[----:B------:R-:W-:Y:S01]  /*0440*/  IMAD.HI.U32 R15, R10, R13, RZ ;  /* 0x0000000d0a0f7227 */ /* 0x000fe200078e00ff */
[----:B------:R-:W-:-:S03]  /*0450*/  IABS R8, R5 ;  /* 0x0000000500087213 */ /* 0x000fc60000000000 */
[----:B------:R-:W-:Y:S01]  /*0460*/  IMAD.HI.U32 R11, R10, R17, RZ ;  /* 0x000000110a0b7227 */ /* 0x000fe200078e00ff */
[----:B------:R-:W-:-:S03]  /*0470*/  IABS R10, R20 ;  /* 0x00000014000a7213 */ /* 0x000fc60000000000 */
[----:B------:R-:W-:-:S04]  /*0480*/  IMAD.HI.U32 R14, R3, R12, RZ ;  /* 0x0000000c030e7227 */ /* 0x000fc800078e00ff */
[----:B------:R-:W-:Y:S02]  /*0490*/  IMAD.MOV R23, RZ, RZ, -R15 ;  /* 0x000000ffff177224 */ /* 0x000fe400078e0a0f */
[----:B------:R-:W-:-:S04]  /*04a0*/  IMAD.HI.U32 R16, R3, R8, RZ ;  /* 0x0000000803107227 */ /* 0x000fc800078e00ff */
[----:B------:R-:W-:Y:S02]  /*04b0*/  IMAD.MOV R11, RZ, RZ, -R11 ;  /* 0x000000ffff0b7224 */ /* 0x000fe400078e0a0b */
[----:B------:R-:W-:-:S04]  /*04c0*/  IMAD.HI.U32 R3, R3, R10, RZ ;  /* 0x0000000a03037227 */ /* 0x000fc800078e00ff */
[----:B------:R-:W-:Y:S02]  /*04d0*/  IMAD.MOV R15, RZ, RZ, -R14 ;  /* 0x000000ffff0f7224 */ /* 0x000fe400078e0a0e */
[C---:B------:R-:W-:Y:S02]  /*04e0*/  IMAD R13, R2.reuse, R23, R13 ;  /* 0x00000017020d7224 */ /* 0x040fe400078e020d */
[----:B------:R-:W-:Y:S01]  /*04f0*/  IMAD R11, R2, R11, R17 ;  /* 0x0000000b020b7224 */ /* 0x000fe200078e0211 */
[----:B------:R-:W-:Y:S01]  /*0500*/  IADD3 R17, PT, PT, -R16, RZ, RZ ;  /* 0x000000ff10117210 */ /* 0x000fe20007ffe1ff */
[----:B------:R-:W-:Y:S02]  /*0510*/  IMAD.MOV R23, RZ, RZ, -R3 ;  /* 0x000000ffff177224 */ /* 0x000fe400078e0a03 */
[----:B------:R-:W-:Y:S01]  /*0520*/  IMAD R3, R0, R15, R12 ;  /* 0x0000000f00037224 */ /* 0x000fe200078e020c */
[C---:B------:R-:W-:Y:S01]  /*0530*/  ISETP.GT.U32.AND P6, PT, R2.reuse, R11, PT ;  /* 0x0000000b0200720c */ /* 0x040fe20003fc4070 */
[----:B------:R-:W-:Y:S01]  /*0540*/  @!P1 IMAD.IADD R9, R9, 0x1, -R2 ;  /* 0x0000000109099824 */ /* 0x000fe200078e0a02 */
[----:B------:R-:W-:Y:S01]  /*0550*/  ISETP.GT.U32.AND P1, PT, R2, R13, PT ;  /* 0x0000000d0200720c */ /* 0x000fe20003f24070 */
[C---:B------:R-:W-:Y:S01]  /*0560*/  IMAD R15, R0.reuse, R17, R8 ;  /* 0x00000011000f7224 */ /* 0x040fe200078e0208 */
[C---:B------:R-:W-:Y:S01]  /*0570*/  ISETP.GT.U32.AND P2, PT, R0.reuse, R3, PT ;  /* 0x000000030000720c */ /* 0x040fe20003f44070 */
[----:B------:R-:W-:Y:S01]  /*0580*/  IMAD R17, R0, R23, R10 ;  /* 0x0000001700117224 */ /* 0x000fe200078e020a */
[----:B------:R-:W-:-:S02]  /*0590*/  ISETP.GT.U32.AND P5, PT, R2, R9, PT ;  /* 0x000000090200720c */ /* 0x000fc40003fa4070 */
[C---:B------:R-:W-:Y:S02]  /*05a0*/  ISETP.GT.U32.AND P3, PT, R0.reuse, R15, PT ;  /* 0x0000000f0000720c */ /* 0x040fe40003f64070 */
[----:B------:R-:W-:-:S03]  /*05b0*/  ISETP.GT.U32.AND P4, PT, R0, R17, PT ;  /* 0x000000110000720c */ /* 0x000fc60003f84070 */
[--C-:B------:R-:W-:Y:S02]  /*05c0*/  @!P6 IMAD.IADD R11, R11, 0x1, -R2.reuse ;  /* 0x000000010b0be824 */ /* 0x100fe400078e0a02 */
[----:B------:R-:W-:Y:S01]  /*05d0*/  @!P1 IMAD.IADD R13, R13, 0x1, -R2 ;  /* 0x000000010d0d9824 */ /* 0x000fe200078e0a02 */
[----:B------:R-:W-:Y:S01]  /*05e0*/  ISETP.GE.AND P1, PT, R7, RZ, PT ;  /* 0x000000ff0700720c */ /* 0x000fe20003f26270 */
[----:B------:R-:W-:Y:S01]  /*05f0*/  @!P2 IMAD.IADD R3, R3, 0x1, -R0 ;  /* 0x000000010303a824 */ /* 0x000fe200078e0a00 */
[C---:B------:R-:W-:Y:S01]  /*0600*/  ISETP.GT.U32.AND P6, PT, R2.reuse, R11, PT ;  /* 0x0000000b0200720c */ /* 0x040fe20003fc4070 */
[----:B------:R-:W-:Y:S01]  /*0610*/  @!P5 IMAD.IADD R9, R9, 0x1, -R2 ;  /* 0x000000010909d824 */ /* 0x000fe200078e0a02 */
[----:B------:R-:W-:Y:S01]  /*0620*/  ISETP.GT.U32.AND P2, PT, R2, R13, PT ;  /* 0x0000000d0200720c */ /* 0x000fe20003f44070 */
[--C-:B------:R-:W-:Y:S01]  /*0630*/  @!P3 IMAD.IADD R15, R15, 0x1, -R0.reuse ;  /* 0x000000010f0fb824 */ /* 0x100fe200078e0a00 */
[----:B------:R-:W-:Y:S01]  /*0640*/  ISETP.GT.U32.AND P3, PT, R0, R3, PT ;  /* 0x000000030000720c */ /* 0x000fe20003f64070 */
[----:B------:R-:W-:-:S03]  /*0650*/  @!P4 IMAD.IADD R17, R17, 0x1, -R0 ;  /* 0x000000011111c824 */ /* 0x000fc600078e0a00 */
[C---:B------:R-:W-:Y:S02]  /*0660*/  ISETP.GT.U32.AND P4, PT, R0.reuse, R15, PT ;  /* 0x0000000f0000720c */ /* 0x040fe40003f84070 */
[----:B------:R-:W-:Y:S01]  /*0670*/  ISETP.GT.U32.AND P5, PT, R0, R17, PT ;  /* 0x000000110000720c */ /* 0x000fe20003fa4070 */
[----:B------:R-:W-:Y:S01]  /*0680*/  @!P1 IMAD.MOV R9, RZ, RZ, -R9 ;  /* 0x000000ffff099224 */ /* 0x000fe200078e0a09 */
[----:B------:R-:W-:Y:S01]  /*0690*/  ISETP.GE.AND P1, PT, R19, RZ, PT ;  /* 0x000000ff1300720c */ /* 0x000fe20003f26270 */
[----:B------:R-:W-:Y:S01]  /*06a0*/  @!P6 IMAD.IADD R11, R11, 0x1, -R2 ;  /* 0x000000010b0be824 */ /* 0x000fe200078e0a02 */
[----:B------:R-:W-:Y:S02]  /*06b0*/  ISETP.GE.AND P6, PT, R18, RZ, PT ;  /* 0x000000ff1200720c */ /* 0x000fe40003fc6270 */
[----:B------:R-:W-:Y:S01]  /*06c0*/  @!P2 IADD3 R13, PT, PT, R13, -R2, RZ ;  /* 0x800000020d0da210 */ /* 0x000fe20007ffe0ff */
[----:B------:R-:W-:Y:S01]  /*06d0*/  @!P3 IMAD.IADD R3, R3, 0x1, -R0 ;  /* 0x000000010303b824 */ /* 0x000fe200078e0a00 */
[----:B------:R-:W-:-:S02]  /*06e0*/  ISETP.GE.AND P2, PT, R5, RZ, PT ;  /* 0x000000ff0500720c */ /* 0x000fc40003f46270 */
[----:B------:R-:W-:Y:S01]  /*06f0*/  ISETP.GE.AND P3, PT, R21, RZ, PT ;  /* 0x000000ff1500720c */ /* 0x000fe20003f66270 */
[--C-:B------:R-:W-:Y:S01]  /*0700*/  @!P4 IMAD.IADD R15, R15, 0x1, -R0.reuse ;  /* 0x000000010f0fc824 */ /* 0x100fe200078e0a00 */
[----:B------:R-:W-:Y:S01]  /*0710*/  ISETP.GE.AND P4, PT, R20, RZ, PT ;  /* 0x000000ff1400720c */ /* 0x000fe20003f86270 */
[----:B------:R-:W-:Y:S01]  /*0720*/  @!P5 IMAD.IADD R17, R17, 0x1, -R0 ;  /* 0x000000011111d824 */ /* 0x000fe200078e0a00 */
[----:B------:R-:W-:Y:S01]  /*0730*/  ISETP.NE.AND P5, PT, R4, RZ, PT ;  /* 0x000000ff0400720c */ /* 0x000fe20003fa5270 */
[----:B------:R-:W-:Y:S01]  /*0740*/  @!P1 IMAD.MOV R13, RZ, RZ, -R13 ;  /* 0x000000ffff0d9224 */ /* 0x000fe200078e0a0d */
[----:B------:R-:W-:Y:S01]  /*0750*/  LOP3.LUT R0, RZ, R4, RZ, 0x33, !PT ;  /* 0x00000004ff007212 */ /* 0x000fe200078e33ff */
[----:B------:R-:W-:-:S03]  /*0760*/  @!P6 IMAD.MOV R11, RZ, RZ, -R11 ;  /* 0x000000ffff0be224 */ /* 0x000fc600078e0a0b */
[C---:B------:R-:W-:Y:S01]  /*0770*/  SEL R19, R0.reuse, R9, !P5 ;  /* 0x0000000900137207 */ /* 0x040fe20006800000 */
[----:B------:R-:W-:Y:S01]  /*0780*/  @!P2 IMAD.MOV R15, RZ, RZ, -R15 ;  /* 0x000000ffff0fa224 */ /* 0x000fe200078e0a0f */
[C---:B------:R-:W-:Y:S01]  /*0790*/  SEL R5, R0.reuse, R11, !P5 ;  /* 0x0000000b00057207 */ /* 0x040fe20006800000 */
[----:B------:R-:W-:Y:S01]  /*07a0*/  @!P3 IMAD.MOV R3, RZ, RZ, -R3 ;  /* 0x000000ffff03b224 */ /* 0x000fe200078e0a03 */
[----:B------:R-:W-:Y:S01]  /*07b0*/  SEL R13, R0, R13, !P5 ;  /* 0x0000000d000d7207 */ /* 0x000fe20006800000 */
[----:B------:R-:W-:Y:S01]  /*07c0*/  @!P4 IMAD.MOV R17, RZ, RZ, -R17 ;  /* 0x000000ffff11c224 */ /* 0x000fe200078e0a11 */
[C---:B------:R-:W-:Y:S02]  /*07d0*/  SEL R15, R6.reuse, R15, !P0 ;  /* 0x0000000f060f7207 */ /* 0x040fe40004000000 */
[C---:B------:R-:W-:Y:S02]  /*07e0*/  SEL R3, R6.reuse, R3, !P0 ;  /* 0x0000000306037207 */ /* 0x040fe40004000000 */
[----:B------:R-:W-:Y:S01]  /*07f0*/  SEL R17, R6, R17, !P0 ;  /* 0x0000001106117207 */ /* 0x000fe20004000000 */
[----:B------:R-:W-:-:S02]  /*0800*/  IMAD R20, R15, R4, R19 ;  /* 0x000000040f147224 */ /* 0x000fc400078e0213 */
[CC--:B------:R-:W-:Y:S02]  /*0810*/  IMAD R8, R15.reuse, R4.reuse, R5 ;  /* 0x000000040f087224 */ /* 0x0c0fe400078e0205 */
[-C--:B------:R-:W-:Y:S01]  /*0820*/  IMAD R6, R15, R4.reuse, R13 ;  /* 0x000000040f067224 */ /* 0x080fe200078e020d */
[----:B------:R-:W-:Y:S01]  /*0830*/  SHF.R.S32.HI R10, RZ, 0x1f, R20 ;  /* 0x0000001fff0a7819 */ /* 0x000fe20000011414 */
[CC--:B------:R-:W-:Y:S01]  /*0840*/  IMAD R7, R3.reuse, R4.reuse, R5 ;  /* 0x0000000403077224 */ /* 0x0c0fe200078e0205 */
[----:B--2---:R-:W-:Y:S01]  /*0850*/  IADD3 R2, P0, PT, R20, UR6, RZ ;  /* 0x0000000614027c10 */ /* 0x004fe2000ff1e0ff */
[CC--:B------:R-:W-:Y:S01]  /*0860*/  IMAD R9, R3.reuse, R4.reuse, R19 ;  /* 0x0000000403097224 */ /* 0x0c0fe200078e0213 */
[----:B---3--:R-:W-:Y:S01]  /*0870*/  IADD3 R16, P1, PT, R6, UR8, RZ ;  /* 0x0000000806107c10 */ /* 0x008fe2000ff3e0ff */
[-C--:B------:R-:W-:Y:S01]  /*0880*/  IMAD R0, R3, R4.reuse, R13 ;  /* 0x0000000403007224 */ /* 0x080fe200078e020d */
[----:B------:R-:W-:Y:S01]  /*0890*/  IADD3.X R3, PT, PT, R10, UR7, RZ, P0, !PT ;  /* 0x000000070a037c10 */ /* 0x000fe200087fe4ff */
[CC--:B------:R-:W-:Y:S01]  /*08a0*/  IMAD R5, R17.reuse, R4.reuse, R5 ;  /* 0x0000000411057224 */ /* 0x0c0fe200078e0205 */
[----:B------:R-:W-:Y:S01]  /*08b0*/  IADD3 R18, P0, PT, R8, UR8, RZ ;  /* 0x0000000808127c10 */ /* 0x000fe2000ff1e0ff */
[CC--:B------:R-:W-:Y:S01]  /*08c0*/  IMAD R15, R17.reuse, R4.reuse, R19 ;  /* 0x00000004110f7224 */ /* 0x0c0fe200078e0213 */
[----:B------:R-:W-:Y:S01]  /*08d0*/  IADD3 R20, P2, PT, R20, UR8, RZ ;  /* 0x0000000814147c10 */ /* 0x000fe2000ff5e0ff */
[----:B------:R-:W-:Y:S01]  /*08e0*/  IMAD R23, R17, R4, R13 ;  /* 0x0000000411177224 */ /* 0x000fe200078e020d */
[----:B------:R-:W-:Y:S01]  /*08f0*/  LEA.HI.X.SX32 R19, R8, UR9, 0x1, P0 ;  /* 0x0000000908137c11 */ /* 0x000fe200080f0eff */
[----:B------:R-:W0:Y:S01]  /*0900*/  LDCU.64 UR6, c[0x0][0x358] ;  /* 0x00006b00ff0677ac */ /* 0x000e220008000a00 */
[----:B------:R-:W-:-:S02]  /*0910*/  LEA.HI.X.SX32 R17, R6, UR9, 0x1, P1 ;  /* 0x0000000906117c11 */ /* 0x000fc400088f0eff */
[----:B------:R-:W-:Y:S02]  /*0920*/  IADD3 R12, P0, PT, R7, UR8, RZ ;  /* 0x00000008070c7c10 */ /* 0x000fe4000ff1e0ff */
[----:B------:R-:W-:Y:S02]  /*0930*/  IADD3.X R21, PT, PT, R10, UR9, RZ, P2, !PT ;  /* 0x000000090a157c10 */ /* 0x000fe400097fe4ff */
[----:B------:R-:W-:Y:S02]  /*0940*/  IADD3 R6, P3, PT, R5, UR8, RZ ;  /* 0x0000000805067c10 */ /* 0x000fe4000ff7e0ff */
[----:B------:R-:W-:Y:S02]  /*0950*/  IADD3 R10, P1, PT, R9, UR8, RZ ;  /* 0x00000008090a7c10 */ /* 0x000fe4000ff3e0ff */
[----:B------:R-:W-:Y:S02]  /*0960*/  IADD3 R4, P4, PT, R15, UR8, RZ ;  /* 0x000000080f047c10 */ /* 0x000fe4000ff9e0ff */
[----:B------:R-:W-:-:S02]  /*0970*/  IADD3 R8, P2, PT, R0, UR8, RZ ;  /* 0x0000000800087c10 */ /* 0x000fc4000ff5e0ff */
[----:B------:R-:W-:Y:S02]  /*0980*/  IADD3 R14, P5, PT, R23, UR8, RZ ;  /* 0x00000008170e7c10 */ /* 0x000fe4000ffbe0ff */
[----:B------:R-:W-:Y:S02]  /*0990*/  LEA.HI.X.SX32 R13, R7, UR9, 0x1, P0 ;  /* 0x00000009070d7c11 */ /* 0x000fe400080f0eff */
[----:B------:R-:W-:Y:S02]  /*09a0*/  LEA.HI.X.SX32 R7, R5, UR9, 0x1, P3 ;  /* 0x0000000905077c11 */ /* 0x000fe400098f0eff */
[----:B------:R-:W-:Y:S02]  /*09b0*/  LEA.HI.X.SX32 R11, R9, UR9, 0x1, P1 ;  /* 0x00000009090b7c11 */ /* 0x000fe400088f0eff */
[----:B------:R-:W-:Y:S02]  /*09c0*/  LEA.HI.X.SX32 R5, R15, UR9, 0x1, P4 ;  /* 0x000000090f057c11 */ /* 0x000fe4000a0f0eff */
[----:B------:R-:W-:-:S02]  /*09d0*/  LEA.HI.X.SX32 R9, R0, UR9, 0x1, P2 ;  /* 0x0000000900097c11 */ /* 0x000fc400090f0eff */
[----:B0-----:R-:W-:-:S07]  /*09e0*/  LEA.HI.X.SX32 R15, R23, UR9, 0x1, P5 ;  /* 0x00000009170f7c11 */ /* 0x001fce000a8f0eff */
.L_x_3:
[----:B------:R-:W2:Y:S04]  /*09f0*/  LDG.E.S8 R0, desc[UR6][R12.64] ;  /* 0x000000060c007981 */ /* 0x000ea8000c1e1300 */
[----:B0-----:R-:W2:Y:S04]  /*0a00*/  LDG.E.S8 R23, desc[UR6][R10.64] ;  /* 0x000000060a177981 */ /* 0x001ea8000c1e1300 */
[----:B------:R-:W2:Y:S04]  /*0a10*/  LDG.E.S8 R24, desc[UR6][R8.64] ;  /* 0x0000000608187981 */ /* 0x000ea8000c1e1300 */
[----:B------:R-:W3:Y:S01]  /*0a20*/  LDG.E.S8 R25, desc[UR6][R14.64] ;  /* 0x000000060e197981 */ /* 0x000ee2000c1e1300 */
[----:B--2---:R-:W-:-:S03]  /*0a30*/  IADD3 R0, PT, PT, R24, R23, R0 ;  /* 0x0000001718007210 */ /* 0x004fc60007ffe000 */
[----:B------:R-:W2:Y:S04]  /*0a40*/  LDG.E.S8 R23, desc[UR6][R18.64] ;  /* 0x0000000612177981 */ /* 0x000ea8000c1e1300 */
[----:B------:R-:W2:Y:S02]  /*0a50*/  LDG.E.S8 R24, desc[UR6][R16.64] ;  /* 0x0000000610187981 */ /* 0x000ea4000c1e1300 */
[----:B--2---:R-:W-:Y:S02]  /*0a60*/  IADD3 R0, PT, PT, R24, R0, R23 ;  /* 0x0000000018007210 */ /* 0x004fe40007ffe017 */
[----:B------:R-:W2:Y:S04]  /*0a70*/  LDG.E.S8 R23, desc[UR6][R6.64] ;  /* 0x0000000606177981 */ /* 0x000ea8000c1e1300 */
[----:B------:R-:W2:Y:S01]  /*0a80*/  LDG.E.S8 R24, desc[UR6][R4.64] ;  /* 0x0000000604187981 */ /* 0x000ea2000c1e1300 */
[----:B------:R-:W-:Y:S01]  /*0a90*/  UIADD3 UR4, UPT, UPT, UR5, UR4, URZ ;  /* 0x0000000405047290 */ /* 0x000fe2000fffe0ff */
[----:B------:R-:W-:Y:S01]  /*0aa0*/  BSSY.RECONVERGENT B0, `(.L_x_0) ;  /* 0x000000d000007945 */ /* 0x000fe20003800200 */
[----:B------:R-:W-:-:S04]  /*0ab0*/  PLOP3.LUT P0, PT, PT, PT, PT, 0x80, 0x8 ;  /* 0x000000000008781c */ /* 0x000fc80003f0f070 */
[----:B------:R-:W-:Y:S02]  /*0ac0*/  ISETP.LE.AND P2, PT, R22, UR4, PT ;  /* 0x0000000416007c0c */ /* 0x000fe4000bf43270 */
[----:B--2---:R-:W-:-:S05]  /*0ad0*/  IADD3 R0, PT, PT, R24, R0, R23 ;  /* 0x0000000018007210 */ /* 0x004fca0007ffe017 */
[----:B---3--:R-:W-:-:S05]  /*0ae0*/  IMAD.IADD R0, R0, 0x1, R25 ;  /* 0x0000000100007824 */ /* 0x008fca00078e0219 */
[----:B------:R-:W-:-:S13]  /*0af0*/  ISETP.NE.AND P1, PT, R0, 0x3, PT ;  /* 0x000000030000780c */ /* 0x000fda0003f25270 */
[----:B------:R-:W-:Y:S05]  /*0b00*/  @!P1 BRA `(.L_x_1) ;  /* 0x0000000000189947 */ /* 0x000fea0003800000 */
[----:B------:R-:W-:-:S13]  /*0b10*/  ISETP.NE.AND P0, PT, R0, 0x2, PT ;  /* 0x000000020000780c */ /* 0x000fda0003f05270 */
[----:B------:R-:W-:Y:S05]  /*0b20*/  @P0 BRA `(.L_x_2) ;  /* 0x00000000000c0947 */ /* 0x000fea0003800000 */
[----:B------:R-:W2:Y:S02]  /*0b30*/  LDG.E.U8 R0, desc[UR6][R20.64] ;  /* 0x0000000614007981 */ /* 0x000ea4000c1e1100 */
[----:B--2---:R-:W-:Y:S01]  /*0b40*/  ISETP.NE.AND P0, PT, R0, RZ, PT ;  /* 0x000000ff0000720c */ /* 0x004fe20003f05270 */
[----:B------:R-:W-:-:S12]  /*0b50*/  BRA `(.L_x_1) ;  /* 0x0000000000047947 */ /* 0x000fd80003800000 */
.L_x_2:
[----:B------:R-:W-:-:S13]  /*0b60*/  PLOP3.LUT P0, PT, PT, PT, PT, 0x8, 0x80 ;  /* 0x000000000080781c */ /* 0x000fda0003f0e170 */
.L_x_1:
[----:B------:R-:W-:Y:S05]  /*0b70*/  BSYNC.RECONVERGENT B0 ;  /* 0x0000000000007941 */ /* 0x000fea0003800200 */
.L_x_0:
[----:B------:R-:W-:-:S05]  /*0b80*/  SEL R23, RZ, 0x1, !P0 ;  /* 0x00000001ff177807 */ /* 0x000fca0004000000 */
[----:B------:R0:W-:Y:S01]  /*0b90*/  STG.E.U8 desc[UR6][R2.64], R23 ;  /* 0x0000001702007986 */ /* 0x0001e2000c101106 */
[----:B------:R-:W-:Y:S05]  /*0ba0*/  @!P2 BRA `(.L_x_3) ;  /* 0xfffffffc0090a947 */ /* 0x000fea000383ffff */
[----:B------:R-:W-:Y:S05]  /*0bb0*/  EXIT ;  /* 0x000000000000794d */ /* 0x000fea0003800000 */
.L_x_4:
[----:B------:R-:W-:-:S00]  /*0bc0*/  BRA `(.L_x_4) ;  /* 0xfffffffc00fc7947 */ /* 0x000fc0000383ffff */
[----:B------:R-:W-:-:S00]  /*0bd0*/  NOP ;  /* 0x0000000000007918 */ /* 0x000fc00000000000 */
        /* <DEDUP_REMOVED lines=10> */
.L_x_5:


//--------------------- .nv.shared.reserved.0     --------------------------
	.section	.nv.shared.reserved.0,"aw",@nobits
	.weak		__nv_reservedSMEM_offset_0_alias
	.size		__nv_reservedSMEM_offset_0_alias, 0, 64
	.other		__nv_reservedSMEM_offset_0_alias,@"STO_CUDA_RESERVED_SHARED STV_DEFAULT"
__nv_reservedSMEM_offset_0_alias:
	.zero		0
	.zero		64


//--------------------- .nv.constant0._Z8calcStepPKbPbii --------------------------
	.section	.nv.constant0._Z8calcStepPKbPbii,"a",@progbits
	.sectionflags	@""
	.align	4
.nv.constant0._Z8calcStepPKbPbii:
	.zero		920


//--------------------- SYMBOLS --------------------------

	.type		.nv.reservedSmem.offset0,@object
	.size		.nv.reservedSmem.offset0,0x4
